//
// Generated by NVIDIA NVVM Compiler
//
// Compiler Build ID: CL-36424714
// Cuda compilation tools, release 13.0, V13.0.88
// Based on NVVM 20.0.0
//

.version 9.0
.target sm_100
.address_size 64

	// .globl	_Z9matrixMulPKiS0_Pi
// _ZZ9matrixMulPKiS0_PiE3s_a has been demoted
// _ZZ9matrixMulPKiS0_PiE3s_b has been demoted

.visible .entry _Z9matrixMulPKiS0_Pi(
	.param .u64 .ptr .align 1 _Z9matrixMulPKiS0_Pi_param_0,
	.param .u64 .ptr .align 1 _Z9matrixMulPKiS0_Pi_param_1,
	.param .u64 .ptr .align 1 _Z9matrixMulPKiS0_Pi_param_2
)
{
	.reg .pred 	%p<9>;
	.reg .b32 	%r<163>;
	.reg .b64 	%rd<13>;
	// demoted variable
	.shared .align 4 .b8 _ZZ9matrixMulPKiS0_PiE3s_a[256];
	// demoted variable
	.shared .align 4 .b8 _ZZ9matrixMulPKiS0_PiE3s_b[256];
	ld.param.u64 	%rd4, [_Z9matrixMulPKiS0_Pi_param_0];
	ld.param.u64 	%rd5, [_Z9matrixMulPKiS0_Pi_param_1];
	ld.param.u64 	%rd3, [_Z9matrixMulPKiS0_Pi_param_2];
	cvta.to.global.u64 	%rd1, %rd5;
	cvta.to.global.u64 	%rd2, %rd4;
	mov.u32 	%r45, %ctaid.y;
	mov.u32 	%r46, %ntid.y;
	mov.u32 	%r1, %tid.y;
	mad.lo.s32 	%r47, %r45, %r46, %r1;
	mov.u32 	%r48, %ctaid.x;
	mov.u32 	%r2, %ntid.x;
	mul.lo.s32 	%r3, %r48, %r2;
	mov.u32 	%r4, %tid.x;
	shl.b32 	%r49, %r47, 6;
	add.s32 	%r5, %r49, %r4;
	mul.lo.s32 	%r6, %r1, %r2;
	add.s32 	%r50, %r6, %r4;
	shl.b32 	%r51, %r50, 2;
	mov.u32 	%r52, _ZZ9matrixMulPKiS0_PiE3s_a;
	add.s32 	%r7, %r52, %r51;
	mov.u32 	%r53, _ZZ9matrixMulPKiS0_PiE3s_b;
	add.s32 	%r8, %r53, %r51;
	and.b32  	%r9, %r2, 7;
	and.b32  	%r10, %r2, 3;
	and.b32  	%r11, %r2, 2040;
	and.b32  	%r12, %r2, 1;
	and.b32  	%r54, %r2, -8;
	neg.s32 	%r13, %r54;
	shl.b32 	%r55, %r4, 2;
	add.s32 	%r14, %r53, %r55;
	shl.b32 	%r15, %r2, 5;
	shl.b32 	%r56, %r6, 2;
	add.s32 	%r57, %r56, %r52;
	add.s32 	%r16, %r57, 16;
	shl.b32 	%r17, %r2, 2;
	mov.b32 	%r147, 0;
	mov.u32 	%r162, %r147;
$L__BB0_1:
	setp.lt.u32 	%p1, %r2, 8;
	add.s32 	%r60, %r5, %r147;
	mul.wide.u32 	%rd6, %r60, 4;
	add.s64 	%rd7, %rd2, %rd6;
	ld.global.u32 	%r61, [%rd7];
	st.shared.u32 	[%r7], %r61;
	add.s32 	%r62, %r1, %r147;
	shl.b32 	%r63, %r62, 6;
	add.s32 	%r64, %r3, %r4;
	add.s32 	%r65, %r63, %r64;
	mul.wide.u32 	%rd8, %r65, 4;
	add.s64 	%rd9, %rd1, %rd8;
	ld.global.u32 	%r66, [%rd9];
	st.shared.u32 	[%r8], %r66;
	bar.sync 	0;
	mov.b32 	%r157, 0;
	@%p1 bra 	$L__BB0_4;
	mov.u32 	%r149, %r16;
	mov.u32 	%r150, %r14;
	mov.u32 	%r151, %r13;
$L__BB0_3:
	.pragma "nounroll";
	ld.shared.u32 	%r67, [%r149+-16];
	ld.shared.u32 	%r68, [%r150];
	mad.lo.s32 	%r69, %r68, %r67, %r162;
	ld.shared.u32 	%r70, [%r149+-12];
	add.s32 	%r71, %r150, %r17;
	ld.shared.u32 	%r72, [%r71];
	mad.lo.s32 	%r73, %r72, %r70, %r69;
	ld.shared.u32 	%r74, [%r149+-8];
	add.s32 	%r75, %r71, %r17;
	ld.shared.u32 	%r76, [%r75];
	mad.lo.s32 	%r77, %r76, %r74, %r73;
	ld.shared.u32 	%r78, [%r149+-4];
	add.s32 	%r79, %r75, %r17;
	ld.shared.u32 	%r80, [%r79];
	mad.lo.s32 	%r81, %r80, %r78, %r77;
	ld.shared.u32 	%r82, [%r149];
	add.s32 	%r83, %r79, %r17;
	ld.shared.u32 	%r84, [%r83];
	mad.lo.s32 	%r85, %r84, %r82, %r81;
	ld.shared.u32 	%r86, [%r149+4];
	add.s32 	%r87, %r83, %r17;
	ld.shared.u32 	%r88, [%r87];
	mad.lo.s32 	%r89, %r88, %r86, %r85;
	ld.shared.u32 	%r90, [%r149+8];
	add.s32 	%r91, %r87, %r17;
	ld.shared.u32 	%r92, [%r91];
	mad.lo.s32 	%r93, %r92, %r90, %r89;
	ld.shared.u32 	%r94, [%r149+12];
	add.s32 	%r95, %r91, %r17;
	ld.shared.u32 	%r96, [%r95];
	mad.lo.s32 	%r162, %r96, %r94, %r93;
	add.s32 	%r151, %r151, 8;
	add.s32 	%r150, %r150, %r15;
	add.s32 	%r149, %r149, 32;
	setp.ne.s32 	%p2, %r151, 0;
	mov.u32 	%r157, %r11;
	@%p2 bra 	$L__BB0_3;
$L__BB0_4:
	setp.eq.s32 	%p3, %r9, 0;
	@%p3 bra 	$L__BB0_12;
	add.s32 	%r98, %r9, -1;
	setp.lt.u32 	%p4, %r98, 3;
	@%p4 bra 	$L__BB0_7;
	add.s32 	%r99, %r157, %r6;
	shl.b32 	%r100, %r99, 2;
	mov.u32 	%r101, _ZZ9matrixMulPKiS0_PiE3s_a;
	add.s32 	%r102, %r101, %r100;
	ld.shared.u32 	%r103, [%r102];
	mad.lo.s32 	%r104, %r157, %r2, %r4;
	shl.b32 	%r105, %r104, 2;
	mov.u32 	%r106, _ZZ9matrixMulPKiS0_PiE3s_b;
	add.s32 	%r107, %r106, %r105;
	ld.shared.u32 	%r108, [%r107];
	mad.lo.s32 	%r109, %r108, %r103, %r162;
	ld.shared.u32 	%r110, [%r102+4];
	add.s32 	%r111, %r107, %r17;
	ld.shared.u32 	%r112, [%r111];
	mad.lo.s32 	%r113, %r112, %r110, %r109;
	ld.shared.u32 	%r114, [%r102+8];
	add.s32 	%r115, %r111, %r17;
	ld.shared.u32 	%r116, [%r115];
	mad.lo.s32 	%r117, %r116, %r114, %r113;
	ld.shared.u32 	%r118, [%r102+12];
	add.s32 	%r119, %r115, %r17;
	ld.shared.u32 	%r120, [%r119];
	mad.lo.s32 	%r162, %r120, %r118, %r117;
	add.s32 	%r157, %r157, 4;
$L__BB0_7:
	setp.eq.s32 	%p5, %r10, 0;
	@%p5 bra 	$L__BB0_12;
	setp.eq.s32 	%p6, %r10, 1;
	@%p6 bra 	$L__BB0_10;
	add.s32 	%r122, %r157, %r6;
	shl.b32 	%r123, %r122, 2;
	mov.u32 	%r124, _ZZ9matrixMulPKiS0_PiE3s_a;
	add.s32 	%r125, %r124, %r123;
	ld.shared.u32 	%r126, [%r125];
	mad.lo.s32 	%r127, %r157, %r2, %r4;
	shl.b32 	%r128, %r127, 2;
	mov.u32 	%r129, _ZZ9matrixMulPKiS0_PiE3s_b;
	add.s32 	%r130, %r129, %r128;
	ld.shared.u32 	%r131, [%r130];
	mad.lo.s32 	%r132, %r131, %r126, %r162;
	ld.shared.u32 	%r133, [%r125+4];
	add.s32 	%r134, %r130, %r17;
	ld.shared.u32 	%r135, [%r134];
	mad.lo.s32 	%r162, %r135, %r133, %r132;
	add.s32 	%r157, %r157, 2;
$L__BB0_10:
	setp.eq.s32 	%p7, %r12, 0;
	@%p7 bra 	$L__BB0_12;
	add.s32 	%r136, %r157, %r6;
	shl.b32 	%r137, %r136, 2;
	mov.u32 	%r138, _ZZ9matrixMulPKiS0_PiE3s_a;
	add.s32 	%r139, %r138, %r137;
	ld.shared.u32 	%r140, [%r139];
	mad.lo.s32 	%r141, %r157, %r2, %r4;
	shl.b32 	%r142, %r141, 2;
	mov.u32 	%r143, _ZZ9matrixMulPKiS0_PiE3s_b;
	add.s32 	%r144, %r143, %r142;
	ld.shared.u32 	%r145, [%r144];
	mad.lo.s32 	%r162, %r145, %r140, %r162;
$L__BB0_12:
	bar.sync 	0;
	add.s32 	%r147, %r147, %r2;
	setp.lt.u32 	%p8, %r147, 64;
	@%p8 bra 	$L__BB0_1;
	cvta.to.global.u64 	%rd10, %rd3;
	add.s32 	%r146, %r5, %r3;
	mul.wide.s32 	%rd11, %r146, 4;
	add.s64 	%rd12, %rd10, %rd11;
	st.global.u32 	[%rd12], %r162;
	ret;

}


// ===== COMPILED SASS (sm_100) =====

	.target	sm_100

	.elftype	@"ET_EXEC"


//--------------------- .note.nv.tkinfo           --------------------------
	.section	.note.nv.tkinfo,"",@"SHT_NOTE"
	.sectionflags	@"SHF_NOTE_NV_TKINFO"
	.tkinfo
        /*0018*/ 	.word	0x00000002
        /*0030*/ 	.string	""
        /*0030*/ 	.string	"ptxas"
        /*0030*/ 	.string	"Cuda compilation tools, release 13.0, V13.0.88"
        /*0030*/ 	.string	"Build cuda_13.0.r13.0/compiler.36424714_0"
        /*0030*/ 	.string	"-arch sm_100 -m 64 "



//--------------------- .note.nv.cuinfo           --------------------------
	.section	.note.nv.cuinfo,"",@"SHT_NOTE"
	.sectionflags	@"SHF_NOTE_NV_CUINFO"
        /*0018*/ 	.short	0x0002
        /*001a*/ 	.short	0x0064
        /*001c*/ 	.short	0x0082
	.zero		2


//--------------------- .nv.info                  --------------------------
	.section	.nv.info,"",@"SHT_CUDA_INFO"
	.align	4


	//----- nvinfo : EIATTR_REGCOUNT
	.align		4
        /*0000*/ 	.byte	0x04, 0x2f
        /*0002*/ 	.short	(.L_1 - .L_0)
	.align		4
.L_0:
        /*0004*/ 	.word	index@(_Z9matrixMulPKiS0_Pi)
        /*0008*/ 	.word	0x00000020


	//----- nvinfo : EIATTR_FRAME_SIZE
	.align		4
.L_1:
        /*000c*/ 	.byte	0x04, 0x11
        /*000e*/ 	.short	(.L_3 - .L_2)
	.align		4
.L_2:
        /*0010*/ 	.word	index@(_Z9matrixMulPKiS0_Pi)
        /*0014*/ 	.word	0x00000000


	//----- nvinfo : EIATTR_MIN_STACK_SIZE
	.align		4
.L_3:
        /*0018*/ 	.byte	0x04, 0x12
        /*001a*/ 	.short	(.L_5 - .L_4)
	.align		4
.L_4:
        /*001c*/ 	.word	index@(_Z9matrixMulPKiS0_Pi)
        /*0020*/ 	.word	0x00000000
.L_5:


//--------------------- .nv.compat                --------------------------
	.section	.nv.compat,"",@"SHT_CUDA_COMPAT_INFO"
	.align	4
        /*0000*/ 	.byte	0x02, 0x09, 0x00, 0x00, 0x02, 0x02, 0x01, 0x00, 0x02, 0x05, 0x05, 0x00, 0x03, 0x07, 0x01, 0x01
        /*0010*/ 	.byte	0x02, 0x03, 0x00, 0x00, 0x02, 0x06, 0x01, 0x00, 0x04, 0x0b, 0x08, 0x00, 0x09, 0x00, 0x00, 0x00
        /*0020*/ 	.byte	0x00, 0x00, 0x00, 0x00


//--------------------- .nv.info._Z9matrixMulPKiS0_Pi --------------------------
	.section	.nv.info._Z9matrixMulPKiS0_Pi,"",@"SHT_CUDA_INFO"
	.sectionflags	@""
	.align	4


	//----- nvinfo : EIATTR_CUDA_API_VERSION
	.align		4
        /*0000*/ 	.byte	0x04, 0x37
        /*0002*/ 	.short	(.L_7 - .L_6)
.L_6:
        /*0004*/ 	.word	0x00000082


	//----- nvinfo : EIATTR_KPARAM_INFO
	.align		4
.L_7:
        /*0008*/ 	.byte	0x04, 0x17
        /*000a*/ 	.short	(.L_9 - .L_8)
.L_8:
        /*000c*/ 	.word	0x00000000
        /*0010*/ 	.short	0x0002
        /*0012*/ 	.short	0x0010
        /*0014*/ 	.byte	0x00, 0xf5, 0x21, 0x00


	//----- nvinfo : EIATTR_KPARAM_INFO
	.align		4
.L_9:
        /*0018*/ 	.byte	0x04, 0x17
        /*001a*/ 	.short	(.L_11 - .L_10)
.L_10:
        /*001c*/ 	.word	0x00000000
        /*0020*/ 	.short	0x0001
        /*0022*/ 	.short	0x0008
        /*0024*/ 	.byte	0x00, 0xf5, 0x21, 0x00


	//----- nvinfo : EIATTR_KPARAM_INFO
	.align		4
.L_11:
        /*0028*/ 	.byte	0x04, 0x17
        /*002a*/ 	.short	(.L_13 - .L_12)
.L_12:
        /*002c*/ 	.word	0x00000000
        /*0030*/ 	.short	0x0000
        /*0032*/ 	.short	0x0000
        /*0034*/ 	.byte	0x00, 0xf5, 0x21, 0x00


	//----- nvinfo : EIATTR_SPARSE_MMA_MASK
	.align		4
.L_13:
        /*0038*/ 	.byte	0x03, 0x50
        /*003a*/ 	.short	0x0000


	//----- nvinfo : EIATTR_MAXREG_COUNT
	.align		4
        /*003c*/ 	.byte	0x03, 0x1b
        /*003e*/ 	.short	0x00ff


	//----- nvinfo : EIATTR_NUM_BARRIERS
	.align		4
        /*0040*/ 	.byte	0x02, 0x4c
        /*0042*/ 	.byte	0x01
	.zero		1


	//----- nvinfo : EIATTR_MERCURY_ISA_VERSION
	.align		4
        /*0044*/ 	.byte	0x03, 0x5f
        /*0046*/ 	.short	0x0101


	//----- nvinfo : EIATTR_VRC_CTA_INIT_COUNT
	.align		4
        /*0048*/ 	.byte	0x02, 0x4a
	.zero		1
	.zero		1


	//----- nvinfo : EIATTR_EXIT_INSTR_OFFSETS
	.align		4
        /*004c*/ 	.byte	0x04, 0x1c
        /*004e*/ 	.short	(.L_15 - .L_14)


	//   ....[0]....
.L_14:
        /*0050*/ 	.word	0x000009f0


	//----- nvinfo : EIATTR_CBANK_PARAM_SIZE
	.align		4
.L_15:
        /*0054*/ 	.byte	0x03, 0x19
        /*0056*/ 	.short	0x0018


	//----- nvinfo : EIATTR_PARAM_CBANK
	.align		4
        /*0058*/ 	.byte	0x04, 0x0a
        /*005a*/ 	.short	(.L_17 - .L_16)
	.align		4
.L_16:
        /*005c*/ 	.word	index@(.nv.constant0._Z9matrixMulPKiS0_Pi)
        /*0060*/ 	.short	0x0380
        /*0062*/ 	.short	0x0018


	//----- nvinfo : EIATTR_SW_WAR
	.align		4
.L_17:
        /*0064*/ 	.byte	0x04, 0x36
        /*0066*/ 	.short	(.L_19 - .L_18)
.L_18:
        /*0068*/ 	.word	0x00000008
.L_19:


//--------------------- .nv.callgraph             --------------------------
	.section	.nv.callgraph,"",@"SHT_CUDA_CALLGRAPH"
	.align	4
	.sectionentsize	8
	.align		4
        /*0000*/ 	.word	0x00000000
	.align		4
        /*0004*/ 	.word	0xffffffff
	.align		4
        /*0008*/ 	.word	0x00000000
	.align		4
        /*000c*/ 	.word	0xfffffffe
	.align		4
        /*0010*/ 	.word	0x00000000
	.align		4
        /*0014*/ 	.word	0xfffffffd
	.align		4
        /*0018*/ 	.word	0x00000000
	.align		4
        /*001c*/ 	.word	0xfffffffc


//--------------------- .text._Z9matrixMulPKiS0_Pi --------------------------
	.section	.text._Z9matrixMulPKiS0_Pi,"ax",@progbits
	.align	128
        .global         _Z9matrixMulPKiS0_Pi
        .type           _Z9matrixMulPKiS0_Pi,@function
        .size           _Z9matrixMulPKiS0_Pi,(.L_x_7 - _Z9matrixMulPKiS0_Pi)
        .other          _Z9matrixMulPKiS0_Pi,@"STO_CUDA_ENTRY STV_DEFAULT"
_Z9matrixMulPKiS0_Pi:
.text._Z9matrixMulPKiS0_Pi:
[----:B------:R-:W-:Y:S01]  /*0000*/  LDC R1, c[0x0][0x37c] ;  /* 0x0000df00ff017b82 */ /* 0x000fe20000000800 */
[----:B------:R-:W0:Y:S07]  /*0010*/  S2R R0, SR_TID.Y ;  /* 0x0000000000007919 */ /* 0x000e2e0000002200 */
[----:B------:R-:W1:Y:S01]  /*0020*/  LDC R9, c[0x0][0x364] ;  /* 0x0000d900ff097b82 */ /* 0x000e620000000800 */
[----:B------:R-:W-:Y:S01]  /*0030*/  UMOV UR4, 0x400 ;  /* 0x0000040000047882 */ /* 0x000fe20000000000 */
[----:B------:R-:W-:Y:S01]  /*0040*/  HFMA2 R8, -RZ, RZ, 0, 0 ;  /* 0x00000000ff087431 */ /* 0x000fe200000001ff */
[----:B------:R-:W2:Y:S01]  /*0050*/  S2R R6, SR_TID.X ;  /* 0x0000000000067919 */ /* 0x000ea20000002100 */
[----:B------:R-:W-:Y:S01]  /*0060*/  UIADD3 UR5, UPT, UPT, UR4, 0x100, URZ ;  /* 0x0000010004057890 */ /* 0x000fe2000fffe0ff */
[----:B------:R-:W-:Y:S01]  /*0070*/  IMAD.MOV.U32 R18, RZ, RZ, RZ ;  /* 0x000000ffff127224 */ /* 0x000fe200078e00ff */
[----:B------:R-:W3:Y:S02]  /*0080*/  LDCU.64 UR8, c[0x0][0x358] ;  /* 0x00006b00ff0877ac */ /* 0x000ee40008000a00 */
[----:B------:R-:W4:Y:S08]  /*0090*/  S2UR UR6, SR_CgaCtaId ;  /* 0x00000000000679c3 */ /* 0x000f300000008800 */
[----:B------:R-:W0:Y:S08]  /*00a0*/  LDC R7, c[0x0][0x360] ;  /* 0x0000d800ff077b82 */ /* 0x000e300000000800 */
[----:B------:R-:W1:Y:S08]  /*00b0*/  S2UR UR7, SR_CTAID.Y ;  /* 0x00000000000779c3 */ /* 0x000e700000002600 */
[----:B------:R-:W5:Y:S01]  /*00c0*/  S2UR UR10, SR_CTAID.X ;  /* 0x00000000000a79c3 */ /* 0x000f620000002500 */
[----:B----4-:R-:W-:-:S02]  /*00d0*/  ULEA UR4, UR6, UR4, 0x18 ;  /* 0x0000000406047291 */ /* 0x010fc4000f8ec0ff */
[----:B------:R-:W-:Y:S01]  /*00e0*/  ULEA UR5, UR6, UR5, 0x18 ;  /* 0x0000000506057291 */ /* 0x000fe2000f8ec0ff */
[----:B0-----:R-:W-:Y:S01]  /*00f0*/  IMAD R11, R0, R7, RZ ;  /* 0x00000007000b7224 */ /* 0x001fe200078e02ff */
[C---:B------:R-:W-:Y:S02]  /*0100*/  LOP3.LUT R13, R7.reuse, 0xfffffff8, RZ, 0xc0, !PT ;  /* 0xfffffff8070d7812 */ /* 0x040fe400078ec0ff */
[----:B------:R-:W-:Y:S01]  /*0110*/  LOP3.LUT R19, R7, 0x7, RZ, 0xc0, !PT ;  /* 0x0000000707137812 */ /* 0x000fe200078ec0ff */
[C---:B--2---:R-:W-:Y:S01]  /*0120*/  IMAD.IADD R16, R11.reuse, 0x1, R6 ;  /* 0x000000010b107824 */ /* 0x044fe200078e0206 */
[----:B------:R-:W-:Y:S02]  /*0130*/  LEA R17, R11, UR4, 0x2 ;  /* 0x000000040b117c11 */ /* 0x000fe4000f8e10ff */
[----:B------:R-:W-:Y:S01]  /*0140*/  LOP3.LUT R20, R7, 0x3, RZ, 0xc0, !PT ;  /* 0x0000000307147812 */ /* 0x000fe200078ec0ff */
[----:B-1----:R-:W-:Y:S01]  /*0150*/  IMAD R9, R9, UR7, R0 ;  /* 0x0000000709097c24 */ /* 0x002fe2000f8e0200 */
[----:B------:R-:W-:Y:S01]  /*0160*/  LEA R15, R16, UR4, 0x2 ;  /* 0x00000004100f7c11 */ /* 0x000fe2000f8e10ff */
[----:B------:R-:W-:Y:S01]  /*0170*/  VIADD R17, R17, 0x10 ;  /* 0x0000001011117836 */ /* 0x000fe20000000000 */
[----:B------:R-:W-:-:S02]  /*0180*/  LOP3.LUT R12, R7, 0x7f8, RZ, 0xc0, !PT ;  /* 0x000007f8070c7812 */ /* 0x000fc400078ec0ff */
[----:B------:R-:W-:Y:S02]  /*0190*/  LEA R9, R9, R6, 0x6 ;  /* 0x0000000609097211 */ /* 0x000fe400078e30ff */
[----:B------:R-:W-:Y:S01]  /*01a0*/  IADD3 R13, PT, PT, -R13, RZ, RZ ;  /* 0x000000ff0d0d7210 */ /* 0x000fe20007ffe1ff */
[----:B-----5:R-:W-:Y:S01]  /*01b0*/  IMAD R10, R7, UR10, RZ ;  /* 0x0000000a070a7c24 */ /* 0x020fe2000f8e02ff */
[----:B------:R-:W-:Y:S02]  /*01c0*/  LEA R14, R6, UR5, 0x2 ;  /* 0x00000005060e7c11 */ /* 0x000fe4000f8e10ff */
[----:B---3--:R-:W-:-:S07]  /*01d0*/  LEA R16, R16, UR5, 0x2 ;  /* 0x0000000510107c11 */ /* 0x008fce000f8e10ff */
.L_x_5:
[----:B0-----:R-:W0:Y:S01]  /*01e0*/  LDC.64 R4, c[0x0][0x380] ;  /* 0x0000e000ff047b82 */ /* 0x001e220000000a00 */
[-C--:B------:R-:W-:Y:S01]  /*01f0*/  IADD3 R22, PT, PT, R0, R8.reuse, RZ ;  /* 0x0000000800167210 */ /* 0x080fe20007ffe0ff */
[----:B------:R-:W-:Y:S01]  /*0200*/  IMAD.IADD R23, R10, 0x1, R6 ;  /* 0x000000010a177824 */ /* 0x000fe200078e0206 */
[----:B------:R-:W-:-:S03]  /*0210*/  IADD3 R21, PT, PT, R9, R8, RZ ;  /* 0x0000000809157210 */ /* 0x000fc60007ffe0ff */
[----:B------:R-:W-:Y:S02]  /*0220*/  IMAD R23, R22, 0x40, R23 ;  /* 0x0000004016177824 */ /* 0x000fe400078e0217 */
[----:B------:R-:W1:Y:S01]  /*0230*/  LDC.64 R2, c[0x0][0x388] ;  /* 0x0000e200ff027b82 */ /* 0x000e620000000a00 */
[----:B0-----:R-:W-:-:S06]  /*0240*/  IMAD.WIDE.U32 R4, R21, 0x4, R4 ;  /* 0x0000000415047825 */ /* 0x001fcc00078e0004 */
[----:B------:R-:W2:Y:S01]  /*0250*/  LDG.E R4, desc[UR8][R4.64] ;  /* 0x0000000804047981 */ /* 0x000ea2000c1e1900 */
[----:B-1----:R-:W-:-:S06]  /*0260*/  IMAD.WIDE.U32 R2, R23, 0x4, R2 ;  /* 0x0000000417027825 */ /* 0x002fcc00078e0002 */
[----:B------:R-:W3:Y:S01]  /*0270*/  LDG.E R3, desc[UR8][R2.64] ;  /* 0x0000000802037981 */ /* 0x000ee2000c1e1900 */
[C---:B------:R-:W-:Y:S02]  /*0280*/  ISETP.GE.U32.AND P1, PT, R7.reuse, 0x8, PT ;  /* 0x000000080700780c */ /* 0x040fe40003f26070 */
[----:B------:R-:W-:Y:S01]  /*0290*/  IADD3 R8, PT, PT, R7, R8, RZ ;  /* 0x0000000807087210 */ /* 0x000fe20007ffe0ff */
[----:B------:R-:W-:-:S03]  /*02a0*/  IMAD.MOV.U32 R22, RZ, RZ, RZ ;  /* 0x000000ffff167224 */ /* 0x000fc600078e00ff */
[----:B------:R-:W-:Y:S01]  /*02b0*/  ISETP.GE.U32.AND P0, PT, R8, 0x40, PT ;  /* 0x000000400800780c */ /* 0x000fe20003f06070 */
[----:B--2---:R0:W-:Y:S04]  /*02c0*/  STS [R15], R4 ;  /* 0x000000040f007388 */ /* 0x0041e80000000800 */
[----:B---3--:R0:W-:Y:S01]  /*02d0*/  STS [R16], R3 ;  /* 0x0000000310007388 */ /* 0x0081e20000000800 */
[----:B------:R-:W-:Y:S06]  /*02e0*/  BAR.SYNC.DEFER_BLOCKING 0x0 ;  /* 0x0000000000007b1d */ /* 0x000fec0000010000 */
[----:B------:R-:W-:Y:S05]  /*02f0*/  @!P1 BRA `(.L_x_0) ;  /* 0x0000000000a09947 */ /* 0x000fea0003800000 */
[----:B------:R-:W-:Y:S01]  /*0300*/  MOV R2, R17 ;  /* 0x0000001100027202 */ /* 0x000fe20000000f00 */
[----:B0-----:R-:W-:Y:S01]  /*0310*/  IMAD.MOV.U32 R4, RZ, RZ, R14 ;  /* 0x000000ffff047224 */ /* 0x001fe200078e000e */
[----:B------:R-:W-:-:S07]  /*0320*/  MOV R3, R13 ;  /* 0x0000000d00037202 */ /* 0x000fce0000000f00 */
.L_x_1:
[----:B------:R-:W-:Y:S01]  /*0330*/  LDS R5, [R2+-0x10] ;  /* 0xfffff00002057984 */ /* 0x000fe20000000800 */
[----:B------:R-:W-:Y:S01]  /*0340*/  IMAD R24, R7, 0x4, R4 ;  /* 0x0000000407187824 */ /* 0x000fe200078e0204 */
[----:B------:R-:W-:Y:S02]  /*0350*/  IADD3 R3, PT, PT, R3, 0x8, RZ ;  /* 0x0000000803037810 */ /* 0x000fe40007ffe0ff */
[----:B------:R0:W1:Y:S02]  /*0360*/  LDS R21, [R4] ;  /* 0x0000000004157984 */ /* 0x0000640000000800 */
[----:B------:R-:W-:Y:S02]  /*0370*/  LEA R26, R7, R24, 0x2 ;  /* 0x00000018071a7211 */ /* 0x000fe400078e10ff */
[----:B------:R-:W-:Y:S01]  /*0380*/  LDS R22, [R2+-0xc] ;  /* 0xfffff40002167984 */ /* 0x000fe20000000800 */
[----:B------:R-:W-:Y:S02]  /*0390*/  ISETP.NE.AND P1, PT, R3, RZ, PT ;  /* 0x000000ff0300720c */ /* 0x000fe40003f25270 */
[C---:B------:R-:W-:Y:S01]  /*03a0*/  IMAD R25, R7.reuse, 0x4, R26 ;  /* 0x0000000407197824 */ /* 0x040fe200078e021a */
[----:B------:R2:W3:Y:S01]  /*03b0*/  LDS R23, [R24] ;  /* 0x0000000018177984 */ /* 0x0004e20000000800 */
[----:B0-----:R-:W-:-:S03]  /*03c0*/  IMAD R4, R7, 0x20, R4 ;  /* 0x0000002007047824 */ /* 0x001fc600078e0204 */
[C---:B------:R-:W-:Y:S01]  /*03d0*/  LEA R29, R7.reuse, R25, 0x2 ;  /* 0x00000019071d7211 */ /* 0x040fe200078e10ff */
[----:B------:R-:W-:Y:S04]  /*03e0*/  LDS R28, [R2+-0x4] ;  /* 0xfffffc00021c7984 */ /* 0x000fe80000000800 */
[----:B------:R-:W-:Y:S01]  /*03f0*/  LDS R27, [R25] ;  /* 0x00000000191b7984 */ /* 0x000fe20000000800 */
[----:B--2---:R-:W-:Y:S02]  /*0400*/  IMAD R24, R7, 0x4, R29 ;  /* 0x0000000407187824 */ /* 0x004fe400078e021d */
[----:B-1----:R-:W-:Y:S02]  /*0410*/  IMAD R21, R5, R21, R18 ;  /* 0x0000001505157224 */ /* 0x002fe400078e0212 */
[----:B------:R-:W-:Y:S04]  /*0420*/  LDS R5, [R2+-0x8] ;  /* 0xfffff80002057984 */ /* 0x000fe80000000800 */
[----:B------:R0:W1:Y:S01]  /*0430*/  LDS R18, [R26] ;  /* 0x000000001a127984 */ /* 0x0000620000000800 */
[----:B---3--:R-:W-:-:S03]  /*0440*/  IMAD R23, R22, R23, R21 ;  /* 0x0000001716177224 */ /* 0x008fc600078e0215 */
[----:B------:R-:W-:Y:S04]  /*0450*/  LDS R21, [R2] ;  /* 0x0000000002157984 */ /* 0x000fe80000000800 */
[----:B------:R-:W2:Y:S01]  /*0460*/  LDS R22, [R29] ;  /* 0x000000001d167984 */ /* 0x000ea20000000800 */
[----:B0-----:R-:W-:Y:S01]  /*0470*/  LEA R26, R7, R24, 0x2 ;  /* 0x00000018071a7211 */ /* 0x001fe200078e10ff */
[----:B-1----:R-:W-:Y:S02]  /*0480*/  IMAD R5, R5, R18, R23 ;  /* 0x0000001205057224 */ /* 0x002fe400078e0217 */
[----:B------:R-:W-:Y:S02]  /*0490*/  LDS R18, [R2+0x4] ;  /* 0x0000040002127984 */ /* 0x000fe40000000800 */
[----:B------:R-:W-:-:S02]  /*04a0*/  IMAD R23, R7, 0x4, R26 ;  /* 0x0000000407177824 */ /* 0x000fc400078e021a */
[----:B------:R-:W-:Y:S01]  /*04b0*/  IMAD R27, R28, R27, R5 ;  /* 0x0000001b1c1b7224 */ /* 0x000fe200078e0205 */
[----:B------:R-:W-:Y:S03]  /*04c0*/  LDS R26, [R26] ;  /* 0x000000001a1a7984 */ /* 0x000fe60000000800 */
[----:B--2---:R-:W-:Y:S01]  /*04d0*/  IMAD R21, R21, R22, R27 ;  /* 0x0000001615157224 */ /* 0x004fe200078e021b */
[----:B------:R-:W0:Y:S04]  /*04e0*/  LDS R5, [R24] ;  /* 0x0000000018057984 */ /* 0x000e280000000800 */
[----:B------:R-:W1:Y:S04]  /*04f0*/  LDS R22, [R2+0x8] ;  /* 0x0000080002167984 */ /* 0x000e680000000800 */
[----:B------:R-:W-:Y:S04]  /*0500*/  LDS R23, [R23] ;  /* 0x0000000017177984 */ /* 0x000fe80000000800 */
[----:B------:R2:W3:Y:S02]  /*0510*/  LDS R28, [R2+0xc] ;  /* 0x00000c00021c7984 */ /* 0x0004e40000000800 */
[----:B--2---:R-:W-:Y:S01]  /*0520*/  IADD3 R2, PT, PT, R2, 0x20, RZ ;  /* 0x0000002002027810 */ /* 0x004fe20007ffe0ff */
[----:B0-----:R-:W-:-:S04]  /*0530*/  IMAD R5, R18, R5, R21 ;  /* 0x0000000512057224 */ /* 0x001fc800078e0215 */
[----:B-1----:R-:W-:-:S04]  /*0540*/  IMAD R5, R22, R26, R5 ;  /* 0x0000001a16057224 */ /* 0x002fc800078e0205 */
[----:B---3--:R-:W-:Y:S01]  /*0550*/  IMAD R18, R28, R23, R5 ;  /* 0x000000171c127224 */ /* 0x008fe200078e0205 */
[----:B------:R-:W-:Y:S06]  /*0560*/  @P1 BRA `(.L_x_1) ;  /* 0xfffffffc00701947 */ /* 0x000fec000383ffff */
[----:B------:R-:W-:-:S07]  /*0570*/  IMAD.MOV.U32 R22, RZ, RZ, R12 ;  /* 0x000000ffff167224 */ /* 0x000fce00078e000c */
.L_x_0:
[----:B------:R-:W-:-:S13]  /*0580*/  ISETP.NE.AND P1, PT, R19, RZ, PT ;  /* 0x000000ff1300720c */ /* 0x000fda0003f25270 */
[----:B------:R-:W-:Y:S05]  /*0590*/  @!P1 BRA `(.L_x_2) ;  /* 0x0000000000fc9947 */ /* 0x000fea0003800000 */
[----:B------:R-:W-:Y:S02]  /*05a0*/  IADD3 R2, PT, PT, R19, -0x1, RZ ;  /* 0xffffffff13027810 */ /* 0x000fe40007ffe0ff */
[----:B------:R-:W-:Y:S02]  /*05b0*/  ISETP.NE.AND P2, PT, R20, RZ, PT ;  /* 0x000000ff1400720c */ /* 0x000fe40003f45270 */
[----:B------:R-:W-:-:S13]  /*05c0*/  ISETP.GE.U32.AND P1, PT, R2, 0x3, PT ;  /* 0x000000030200780c */ /* 0x000fda0003f26070 */
[----:B------:R-:W-:Y:S05]  /*05d0*/  @!P1 BRA `(.L_x_3) ;  /* 0x0000000000649947 */ /* 0x000fea0003800000 */
[----:B------:R-:W1:Y:S01]  /*05e0*/  S2UR UR5, SR_CgaCtaId ;  /* 0x00000000000579c3 */ /* 0x000e620000008800 */
[----:B------:R-:W-:Y:S01]  /*05f0*/  UMOV UR4, 0x400 ;  /* 0x0000040000047882 */ /* 0x000fe20000000000 */
[C---:B0-----:R-:W-:Y:S01]  /*0600*/  IMAD R3, R22.reuse, R7, R6 ;  /* 0x0000000716037224 */ /* 0x041fe200078e0206 */
[----:B------:R-:W-:Y:S01]  /*0610*/  UIADD3 UR6, UPT, UPT, UR4, 0x100, URZ ;  /* 0x0000010004067890 */ /* 0x000fe2000fffe0ff */
[----:B------:R-:W-:Y:S02]  /*0620*/  IMAD.IADD R2, R11, 0x1, R22 ;  /* 0x000000010b027824 */ /* 0x000fe400078e0216 */
[----:B------:R-:W-:Y:S01]  /*0630*/  VIADD R22, R22, 0x4 ;  /* 0x0000000416167836 */ /* 0x000fe20000000000 */
[----:B-1----:R-:W-:Y:S02]  /*0640*/  ULEA UR6, UR5, UR6, 0x18 ;  /* 0x0000000605067291 */ /* 0x002fe4000f8ec0ff */
[----:B------:R-:W-:-:S04]  /*0650*/  ULEA UR4, UR5, UR4, 0x18 ;  /* 0x0000000405047291 */ /* 0x000fc8000f8ec0ff */
[----:B------:R-:W-:Y:S02]  /*0660*/  LEA R24, R3, UR6, 0x2 ;  /* 0x0000000603187c11 */ /* 0x000fe4000f8e10ff */
[----:B------:R-:W-:Y:S02]  /*0670*/  LEA R4, R2, UR4, 0x2 ;  /* 0x0000000402047c11 */ /* 0x000fe4000f8e10ff */
[C---:B------:R-:W-:Y:S02]  /*0680*/  LEA R26, R7.reuse, R24, 0x2 ;  /* 0x00000018071a7211 */ /* 0x040fe400078e10ff */
[----:B------:R-:W-:Y:S03]  /*0690*/  LDS R24, [R24] ;  /* 0x0000000018187984 */ /* 0x000fe60000000800 */
[C---:B------:R-:W-:Y:S01]  /*06a0*/  IMAD R28, R7.reuse, 0x4, R26 ;  /* 0x00000004071c7824 */ /* 0x040fe200078e021a */
[----:B------:R-:W0:Y:S04]  /*06b0*/  LDS R5, [R4] ;  /* 0x0000000004057984 */ /* 0x000e280000000800 */
[----:B------:R-:W-:Y:S01]  /*06c0*/  LDS R3, [R4+0x4] ;  /* 0x0000040004037984 */ /* 0x000fe20000000800 */
[----:B------:R-:W-:-:S03]  /*06d0*/  LEA R25, R7, R28, 0x2 ;  /* 0x0000001c07197211 */ /* 0x000fc600078e10ff */
[----:B------:R-:W1:Y:S04]  /*06e0*/  LDS R26, [R26] ;  /* 0x000000001a1a7984 */ /* 0x000e680000000800 */
[----:B------:R-:W-:Y:S04]  /*06f0*/  LDS R2, [R28] ;  /* 0x000000001c027984 */ /* 0x000fe80000000800 */
[----:B------:R-:W2:Y:S04]  /*0700*/  LDS R21, [R4+0x8] ;  /* 0x0000080004157984 */ /* 0x000ea80000000800 */
[----:B------:R-:W-:Y:S04]  /*0710*/  LDS R23, [R4+0xc] ;  /* 0x00000c0004177984 */ /* 0x000fe80000000800 */
[----:B------:R-:W3:Y:S01]  /*0720*/  LDS R25, [R25] ;  /* 0x0000000019197984 */ /* 0x000ee20000000800 */
[----:B0-----:R-:W-:-:S04]  /*0730*/  IMAD R18, R5, R24, R18 ;  /* 0x0000001805127224 */ /* 0x001fc800078e0212 */
[----:B-1----:R-:W-:-:S04]  /*0740*/  IMAD R3, R3, R26, R18 ;  /* 0x0000001a03037224 */ /* 0x002fc800078e0212 */
[----:B--2---:R-:W-:-:S04]  /*0750*/  IMAD R2, R21, R2, R3 ;  /* 0x0000000215027224 */ /* 0x004fc800078e0203 */
[----:B---3--:R-:W-:-:S07]  /*0760*/  IMAD R18, R23, R25, R2 ;  /* 0x0000001917127224 */ /* 0x008fce00078e0202 */
.L_x_3:
[----:B------:R-:W-:Y:S05]  /*0770*/  @!P2 BRA `(.L_x_2) ;  /* 0x000000000084a947 */ /* 0x000fea0003800000 */
[----:B------:R-:W-:Y:S02]  /*0780*/  ISETP.NE.AND P1, PT, R20, 0x1, PT ;  /* 0x000000011400780c */ /* 0x000fe40003f25270 */
[----:B------:R-:W-:-:S11]  /*0790*/  LOP3.LUT P2, RZ, R7, 0x1, RZ, 0xc0, !PT ;  /* 0x0000000107ff7812 */ /* 0x000fd6000784c0ff */
[----:B------:R-:W-:Y:S05]  /*07a0*/  @!P1 BRA `(.L_x_4) ;  /* 0x0000000000449947 */ /* 0x000fea0003800000 */
[----:B------:R-:W1:Y:S01]  /*07b0*/  S2UR UR5, SR_CgaCtaId ;  /* 0x00000000000579c3 */ /* 0x000e620000008800 */
[----:B------:R-:W-:Y:S01]  /*07c0*/  UMOV UR4, 0x400 ;  /* 0x0000040000047882 */ /* 0x000fe20000000000 */
[C---:B0-----:R-:W-:Y:S01]  /*07d0*/  IMAD R3, R22.reuse, R7, R6 ;  /* 0x0000000716037224 */ /* 0x041fe200078e0206 */
[----:B------:R-:W-:Y:S01]  /*07e0*/  UIADD3 UR6, UPT, UPT, UR4, 0x100, URZ ;  /* 0x0000010004067890 */ /* 0x000fe2000fffe0ff */
[----:B------:R-:W-:Y:S01]  /*07f0*/  IADD3 R2, PT, PT, R11, R22, RZ ;  /* 0x000000160b027210 */ /* 0x000fe20007ffe0ff */
[----:B------:R-:W-:Y:S02]  /*0800*/  VIADD R22, R22, 0x2 ;  /* 0x0000000216167836 */ /* 0x000fe40000000000 */
[----:B-1----:R-:W-:Y:S02]  /*0810*/  ULEA UR6, UR5, UR6, 0x18 ;  /* 0x0000000605067291 */ /* 0x002fe4000f8ec0ff */
[----:B------:R-:W-:-:S04]  /*0820*/  ULEA UR4, UR5, UR4, 0x18 ;  /* 0x0000000405047291 */ /* 0x000fc8000f8ec0ff */
[----:B------:R-:W-:Y:S02]  /*0830*/  LEA R4, R3, UR6, 0x2 ;  /* 0x0000000603047c11 */ /* 0x000fe4000f8e10ff */
[----:B------:R-:W-:Y:S02]  /*0840*/  LEA R2, R2, UR4, 0x2 ;  /* 0x0000000402027c11 */ /* 0x000fe4000f8e10ff */
[----:B------:R-:W-:Y:S02]  /*0850*/  LEA R5, R7, R4, 0x2 ;  /* 0x0000000407057211 */ /* 0x000fe400078e10ff */
[----:B------:R-:W-:Y:S04]  /*0860*/  LDS R4, [R4] ;  /* 0x0000000004047984 */ /* 0x000fe80000000800 */
[----:B------:R-:W0:Y:S04]  /*0870*/  LDS R3, [R2] ;  /* 0x0000000002037984 */ /* 0x000e280000000800 */
[----:B------:R-:W-:Y:S04]  /*0880*/  LDS R24, [R2+0x4] ;  /* 0x0000040002187984 */ /* 0x000fe80000000800 */
[----:B------:R-:W1:Y:S01]  /*0890*/  LDS R5, [R5] ;  /* 0x0000000005057984 */ /* 0x000e620000000800 */
[----:B0-----:R-:W-:-:S04]  /*08a0*/  IMAD R3, R3, R4, R18 ;  /* 0x0000000403037224 */ /* 0x001fc800078e0212 */
[----:B-1----:R-:W-:-:S07]  /*08b0*/  IMAD R18, R24, R5, R3 ;  /* 0x0000000518127224 */ /* 0x002fce00078e0203 */
.L_x_4:
[----:B------:R-:W-:Y:S05]  /*08c0*/  @!P2 BRA `(.L_x_2) ;  /* 0x000000000030a947 */ /* 0x000fea0003800000 */
[----:B------:R-:W1:Y:S01]  /*08d0*/  S2UR UR5, SR_CgaCtaId ;  /* 0x00000000000579c3 */ /* 0x000e620000008800 */
[----:B------:R-:W-:Y:S01]  /*08e0*/  UMOV UR4, 0x400 ;  /* 0x0000040000047882 */ /* 0x000fe20000000000 */
[-C--:B0-----:R-:W-:Y:S01]  /*08f0*/  IMAD R3, R7, R22.reuse, R6 ;  /* 0x0000001607037224 */ /* 0x081fe200078e0206 */
[----:B------:R-:W-:Y:S01]  /*0900*/  UIADD3 UR6, UPT, UPT, UR4, 0x100, URZ ;  /* 0x0000010004067890 */ /* 0x000fe2000fffe0ff */
[----:B------:R-:W-:-:S03]  /*0910*/  IADD3 R2, PT, PT, R11, R22, RZ ;  /* 0x000000160b027210 */ /* 0x000fc60007ffe0ff */
[----:B-1----:R-:W-:Y:S02]  /*0920*/  ULEA UR6, UR5, UR6, 0x18 ;  /* 0x0000000605067291 */ /* 0x002fe4000f8ec0ff */
[----:B------:R-:W-:-:S04]  /*0930*/  ULEA UR4, UR5, UR4, 0x18 ;  /* 0x0000000405047291 */ /* 0x000fc8000f8ec0ff */
[----:B------:R-:W-:Y:S02]  /*0940*/  LEA R4, R3, UR6, 0x2 ;  /* 0x0000000603047c11 */ /* 0x000fe4000f8e10ff */
[----:B------:R-:W-:-:S04]  /*0950*/  LEA R2, R2, UR4, 0x2 ;  /* 0x0000000402027c11 */ /* 0x000fc8000f8e10ff */
[----:B------:R-:W-:Y:S04]  /*0960*/  LDS R4, [R4] ;  /* 0x0000000004047984 */ /* 0x000fe80000000800 */
[----:B------:R-:W0:Y:S02]  /*0970*/  LDS R3, [R2] ;  /* 0x0000000002037984 */ /* 0x000e240000000800 */
[----:B0-----:R-:W-:-:S07]  /*0980*/  IMAD R18, R3, R4, R18 ;  /* 0x0000000403127224 */ /* 0x001fce00078e0212 */
.L_x_2:
[----:B------:R-:W-:Y:S06]  /*0990*/  BAR.SYNC.DEFER_BLOCKING 0x0 ;  /* 0x0000000000007b1d */ /* 0x000fec0000010000 */
[----:B------:R-:W-:Y:S05]  /*09a0*/  @!P0 BRA `(.L_x_5) ;  /* 0xfffffff8000c8947 */ /* 0x000fea000383ffff */
[----:B0-----:R-:W0:Y:S01]  /*09b0*/  LDC.64 R2, c[0x0][0x390] ;  /* 0x0000e400ff027b82 */ /* 0x001e220000000a00 */
[----:B------:R-:W-:-:S05]  /*09c0*/  IADD3 R9, PT, PT, R10, R9, RZ ;  /* 0x000000090a097210 */ /* 0x000fca0007ffe0ff */
[----:B0-----:R-:W-:-:S05]  /*09d0*/  IMAD.WIDE R2, R9, 0x4, R2 ;  /* 0x0000000409027825 */ /* 0x001fca00078e0202 */
[----:B------:R-:W-:Y:S01]  /*09e0*/  STG.E desc[UR8][R2.64], R18 ;  /* 0x0000001202007986 */ /* 0x000fe2000c101908 */
[----:B------:R-:W-:Y:S05]  /*09f0*/  EXIT ;  /* 0x000000000000794d */ /* 0x000fea0003800000 */
.L_x_6:
[----:B------:R-:W-:-:S00]  /*0a00*/  BRA `(.L_x_6) ;  /* 0xfffffffc00fc7947 */ /* 0x000fc0000383ffff */
[----:B------:R-:W-:-:S00]  /*0a10*/  NOP ;  /* 0x0000000000007918 */ /* 0x000fc00000000000 */
        /* <DEDUP_REMOVED lines=14> */
.L_x_7:


//--------------------- .nv.shared._Z9matrixMulPKiS0_Pi --------------------------
	.section	.nv.shared._Z9matrixMulPKiS0_Pi,"aw",@nobits
	.sectionflags	@""
	.align	4
.nv.shared._Z9matrixMulPKiS0_Pi:
	.zero		1536


//--------------------- .nv.shared.reserved.0     --------------------------
	.section	.nv.shared.reserved.0,"aw",@nobits
	.weak		__nv_reservedSMEM_offset_0_alias
	.size		__nv_reservedSMEM_offset_0_alias, 0, 64
	.other		__nv_reservedSMEM_offset_0_alias,@"STO_CUDA_RESERVED_SHARED STV_DEFAULT"
__nv_reservedSMEM_offset_0_alias:
	.zero		0
	.zero		64


//--------------------- .nv.constant0._Z9matrixMulPKiS0_Pi --------------------------
	.section	.nv.constant0._Z9matrixMulPKiS0_Pi,"a",@progbits
	.sectionflags	@""
	.align	4
.nv.constant0._Z9matrixMulPKiS0_Pi:
	.zero		920


//--------------------- SYMBOLS --------------------------

	.type		.nv.reservedSmem.offset0,@object
	.size		.nv.reservedSmem.offset0,0x4
	.type		.nv.reservedSmem.cap,@object
	.size		.nv.reservedSmem.cap,0x4
